//
// Generated by NVIDIA NVVM Compiler
//
// Compiler Build ID: CL-36424714
// Cuda compilation tools, release 13.0, V13.0.88
// Based on NVVM 20.0.0
//

.version 9.0
.target sm_100
.address_size 64

	// .globl	_Z18k_advection_2D_f32fffiiP6float2iyPfi

.visible .entry _Z18k_advection_2D_f32fffiiP6float2iyPfi(
	.param .f32 _Z18k_advection_2D_f32fffiiP6float2iyPfi_param_0,
	.param .f32 _Z18k_advection_2D_f32fffiiP6float2iyPfi_param_1,
	.param .f32 _Z18k_advection_2D_f32fffiiP6float2iyPfi_param_2,
	.param .u32 _Z18k_advection_2D_f32fffiiP6float2iyPfi_param_3,
	.param .u32 _Z18k_advection_2D_f32fffiiP6float2iyPfi_param_4,
	.param .u64 .ptr .align 1 _Z18k_advection_2D_f32fffiiP6float2iyPfi_param_5,
	.param .u32 _Z18k_advection_2D_f32fffiiP6float2iyPfi_param_6,
	.param .u64 _Z18k_advection_2D_f32fffiiP6float2iyPfi_param_7,
	.param .u64 .ptr .align 1 _Z18k_advection_2D_f32fffiiP6float2iyPfi_param_8,
	.param .u32 _Z18k_advection_2D_f32fffiiP6float2iyPfi_param_9
)
{
	.reg .pred 	%p<16>;
	.reg .b32 	%r<60>;
	.reg .b32 	%f<118>;
	.reg .b64 	%rd<30>;

	ld.param.f32 	%f2, [_Z18k_advection_2D_f32fffiiP6float2iyPfi_param_0];
	ld.param.f32 	%f3, [_Z18k_advection_2D_f32fffiiP6float2iyPfi_param_1];
	ld.param.f32 	%f4, [_Z18k_advection_2D_f32fffiiP6float2iyPfi_param_2];
	ld.param.u32 	%r20, [_Z18k_advection_2D_f32fffiiP6float2iyPfi_param_3];
	ld.param.u32 	%r21, [_Z18k_advection_2D_f32fffiiP6float2iyPfi_param_4];
	ld.param.u64 	%rd16, [_Z18k_advection_2D_f32fffiiP6float2iyPfi_param_5];
	ld.param.u32 	%r22, [_Z18k_advection_2D_f32fffiiP6float2iyPfi_param_6];
	ld.param.u64 	%rd15, [_Z18k_advection_2D_f32fffiiP6float2iyPfi_param_7];
	ld.param.u64 	%rd17, [_Z18k_advection_2D_f32fffiiP6float2iyPfi_param_8];
	ld.param.u32 	%r23, [_Z18k_advection_2D_f32fffiiP6float2iyPfi_param_9];
	cvta.to.global.u64 	%rd1, %rd17;
	cvta.to.global.u64 	%rd2, %rd16;
	mov.u32 	%r24, %ctaid.y;
	mov.u32 	%r25, %ntid.y;
	mul.lo.s32 	%r26, %r25, %r24;
	shl.b32 	%r27, %r26, 3;
	mov.u32 	%r28, %tid.y;
	shl.b32 	%r29, %r28, 3;
	add.s32 	%r1, %r27, %r29;
	setp.lt.s32 	%p1, %r20, 1;
	@%p1 bra 	$L__BB0_17;
	mov.u32 	%r31, %ntid.x;
	shl.b32 	%r32, %r31, 3;
	mul.lo.s32 	%r33, %r23, %r1;
	cvt.s64.s32 	%rd18, %r33;
	add.s64 	%rd3, %rd1, %rd18;
	mul.lo.s32 	%r34, %r22, %r1;
	cvt.s64.s32 	%rd19, %r34;
	add.s64 	%rd4, %rd2, %rd19;
	mov.u32 	%r35, %nctaid.x;
	mul.lo.s32 	%r2, %r32, %r35;
	mov.u32 	%r36, %tid.x;
	shl.b32 	%r37, %r36, 3;
	mov.u32 	%r38, %ctaid.x;
	mad.lo.s32 	%r3, %r32, %r38, %r37;
	mov.b32 	%r56, 0;
	mov.u64 	%rd28, %rd3;
	mov.u64 	%rd29, %rd4;
$L__BB0_2:
	mov.b32 	%r57, 0;
$L__BB0_3:
	setp.lt.s32 	%p2, %r21, 1;
	mov.u32 	%r40, %ntid.y;
	mov.u32 	%r41, %ctaid.y;
	mul.lo.s32 	%r42, %r40, %r41;
	shl.b32 	%r43, %r42, 3;
	mov.u32 	%r44, %tid.y;
	shl.b32 	%r45, %r44, 3;
	add.s32 	%r46, %r43, %r45;
	add.s32 	%r47, %r56, %r46;
	add.s32 	%r6, %r47, %r57;
	setp.ge.s32 	%p3, %r6, %r20;
	or.pred  	%p4, %p3, %p2;
	@%p4 bra 	$L__BB0_15;
	cvt.rn.f32.s32 	%f5, %r6;
	add.f32 	%f1, %f5, 0f3FC00000;
	mov.b32 	%r59, 3;
	mov.u32 	%r58, %r3;
$L__BB0_5:
	setp.ge.s32 	%p5, %r58, %r21;
	@%p5 bra 	$L__BB0_14;
	mul.wide.s32 	%rd20, %r58, 8;
	add.s64 	%rd9, %rd29, %rd20;
	ld.global.v2.f32 	{%f6, %f7}, [%rd9];
	cvt.rn.f32.s32 	%f8, %r58;
	add.f32 	%f9, %f8, 0f3FC00000;
	mul.f32 	%f10, %f2, %f6;
	mul.f32 	%f11, %f4, %f10;
	sub.f32 	%f12, %f9, %f11;
	mul.f32 	%f13, %f2, %f7;
	mul.f32 	%f14, %f3, %f13;
	sub.f32 	%f15, %f1, %f14;
	tex.2d.v4.f32.f32 	{%f16, %f17, %f18, %f19}, [%rd15, {%f12, %f15}];
	mul.wide.s32 	%rd21, %r58, 4;
	add.s64 	%rd10, %rd28, %rd21;
	st.global.f32 	[%rd10], %f16;
	add.s32 	%r9, %r58, 1;
	setp.ge.s32 	%p6, %r9, %r21;
	@%p6 bra 	$L__BB0_14;
	ld.global.v2.f32 	{%f20, %f21}, [%rd9+8];
	cvt.rn.f32.s32 	%f22, %r9;
	add.f32 	%f23, %f22, 0f3FC00000;
	mul.f32 	%f24, %f2, %f20;
	mul.f32 	%f25, %f4, %f24;
	sub.f32 	%f26, %f23, %f25;
	mul.f32 	%f27, %f2, %f21;
	mul.f32 	%f28, %f3, %f27;
	sub.f32 	%f29, %f1, %f28;
	tex.2d.v4.f32.f32 	{%f30, %f31, %f32, %f33}, [%rd15, {%f26, %f29}];
	st.global.f32 	[%rd10+4], %f30;
	add.s32 	%r10, %r58, 2;
	setp.ge.s32 	%p7, %r10, %r21;
	@%p7 bra 	$L__BB0_14;
	ld.global.v2.f32 	{%f34, %f35}, [%rd9+16];
	cvt.rn.f32.s32 	%f36, %r10;
	add.f32 	%f37, %f36, 0f3FC00000;
	mul.f32 	%f38, %f2, %f34;
	mul.f32 	%f39, %f4, %f38;
	sub.f32 	%f40, %f37, %f39;
	mul.f32 	%f41, %f2, %f35;
	mul.f32 	%f42, %f3, %f41;
	sub.f32 	%f43, %f1, %f42;
	tex.2d.v4.f32.f32 	{%f44, %f45, %f46, %f47}, [%rd15, {%f40, %f43}];
	st.global.f32 	[%rd10+8], %f44;
	add.s32 	%r11, %r58, 3;
	setp.ge.s32 	%p8, %r11, %r21;
	@%p8 bra 	$L__BB0_14;
	ld.global.v2.f32 	{%f48, %f49}, [%rd9+24];
	cvt.rn.f32.s32 	%f50, %r11;
	add.f32 	%f51, %f50, 0f3FC00000;
	mul.f32 	%f52, %f2, %f48;
	mul.f32 	%f53, %f4, %f52;
	sub.f32 	%f54, %f51, %f53;
	mul.f32 	%f55, %f2, %f49;
	mul.f32 	%f56, %f3, %f55;
	sub.f32 	%f57, %f1, %f56;
	tex.2d.v4.f32.f32 	{%f58, %f59, %f60, %f61}, [%rd15, {%f54, %f57}];
	st.global.f32 	[%rd10+12], %f58;
	add.s32 	%r12, %r58, 4;
	setp.ge.s32 	%p9, %r12, %r21;
	@%p9 bra 	$L__BB0_14;
	ld.global.v2.f32 	{%f62, %f63}, [%rd9+32];
	cvt.rn.f32.s32 	%f64, %r12;
	add.f32 	%f65, %f64, 0f3FC00000;
	mul.f32 	%f66, %f2, %f62;
	mul.f32 	%f67, %f4, %f66;
	sub.f32 	%f68, %f65, %f67;
	mul.f32 	%f69, %f2, %f63;
	mul.f32 	%f70, %f3, %f69;
	sub.f32 	%f71, %f1, %f70;
	tex.2d.v4.f32.f32 	{%f72, %f73, %f74, %f75}, [%rd15, {%f68, %f71}];
	st.global.f32 	[%rd10+16], %f72;
	add.s32 	%r13, %r58, 5;
	setp.ge.s32 	%p10, %r13, %r21;
	@%p10 bra 	$L__BB0_14;
	ld.global.v2.f32 	{%f76, %f77}, [%rd9+40];
	cvt.rn.f32.s32 	%f78, %r13;
	add.f32 	%f79, %f78, 0f3FC00000;
	mul.f32 	%f80, %f2, %f76;
	mul.f32 	%f81, %f4, %f80;
	sub.f32 	%f82, %f79, %f81;
	mul.f32 	%f83, %f2, %f77;
	mul.f32 	%f84, %f3, %f83;
	sub.f32 	%f85, %f1, %f84;
	tex.2d.v4.f32.f32 	{%f86, %f87, %f88, %f89}, [%rd15, {%f82, %f85}];
	st.global.f32 	[%rd10+20], %f86;
	add.s32 	%r14, %r58, 6;
	setp.ge.s32 	%p11, %r14, %r21;
	@%p11 bra 	$L__BB0_14;
	ld.global.v2.f32 	{%f90, %f91}, [%rd9+48];
	cvt.rn.f32.s32 	%f92, %r14;
	add.f32 	%f93, %f92, 0f3FC00000;
	mul.f32 	%f94, %f2, %f90;
	mul.f32 	%f95, %f4, %f94;
	sub.f32 	%f96, %f93, %f95;
	mul.f32 	%f97, %f2, %f91;
	mul.f32 	%f98, %f3, %f97;
	sub.f32 	%f99, %f1, %f98;
	tex.2d.v4.f32.f32 	{%f100, %f101, %f102, %f103}, [%rd15, {%f96, %f99}];
	st.global.f32 	[%rd10+24], %f100;
	add.s32 	%r15, %r58, 7;
	setp.ge.s32 	%p12, %r15, %r21;
	@%p12 bra 	$L__BB0_14;
	ld.global.v2.f32 	{%f104, %f105}, [%rd9+56];
	cvt.rn.f32.s32 	%f106, %r15;
	add.f32 	%f107, %f106, 0f3FC00000;
	mul.f32 	%f108, %f2, %f104;
	mul.f32 	%f109, %f4, %f108;
	sub.f32 	%f110, %f107, %f109;
	mul.f32 	%f111, %f2, %f105;
	mul.f32 	%f112, %f3, %f111;
	sub.f32 	%f113, %f1, %f112;
	tex.2d.v4.f32.f32 	{%f114, %f115, %f116, %f117}, [%rd15, {%f110, %f113}];
	st.global.f32 	[%rd10+28], %f114;
$L__BB0_14:
	add.s32 	%r59, %r59, %r2;
	add.s32 	%r49, %r59, -3;
	add.s32 	%r58, %r58, %r2;
	setp.lt.s32 	%p13, %r49, %r21;
	@%p13 bra 	$L__BB0_5;
$L__BB0_15:
	cvt.s64.s32 	%rd22, %r22;
	cvt.s64.s32 	%rd23, %r23;
	add.s64 	%rd28, %rd28, %rd23;
	add.s64 	%rd29, %rd29, %rd22;
	add.s32 	%r57, %r57, 1;
	setp.ne.s32 	%p14, %r57, 8;
	@%p14 bra 	$L__BB0_3;
	mov.u32 	%r50, %ntid.y;
	mov.u32 	%r51, %nctaid.y;
	mul.lo.s32 	%r52, %r50, %r51;
	shl.b32 	%r53, %r52, 3;
	add.s32 	%r56, %r56, %r53;
	mul.lo.s32 	%r54, %r56, %r23;
	cvt.s64.s32 	%rd24, %r54;
	add.s64 	%rd28, %rd3, %rd24;
	mul.lo.s32 	%r55, %r56, %r22;
	cvt.s64.s32 	%rd25, %r55;
	add.s64 	%rd29, %rd4, %rd25;
	setp.lt.s32 	%p15, %r56, %r20;
	@%p15 bra 	$L__BB0_2;
$L__BB0_17:
	ret;

}
	// .globl	_Z18k_advection_2d_f32fffiiP6float2iyS0_i
.visible .entry _Z18k_advection_2d_f32fffiiP6float2iyS0_i(
	.param .f32 _Z18k_advection_2d_f32fffiiP6float2iyS0_i_param_0,
	.param .f32 _Z18k_advection_2d_f32fffiiP6float2iyS0_i_param_1,
	.param .f32 _Z18k_advection_2d_f32fffiiP6float2iyS0_i_param_2,
	.param .u32 _Z18k_advection_2d_f32fffiiP6float2iyS0_i_param_3,
	.param .u32 _Z18k_advection_2d_f32fffiiP6float2iyS0_i_param_4,
	.param .u64 .ptr .align 1 _Z18k_advection_2d_f32fffiiP6float2iyS0_i_param_5,
	.param .u32 _Z18k_advection_2d_f32fffiiP6float2iyS0_i_param_6,
	.param .u64 _Z18k_advection_2d_f32fffiiP6float2iyS0_i_param_7,
	.param .u64 .ptr .align 1 _Z18k_advection_2d_f32fffiiP6float2iyS0_i_param_8,
	.param .u32 _Z18k_advection_2d_f32fffiiP6float2iyS0_i_param_9
)
{
	.reg .pred 	%p<16>;
	.reg .b32 	%r<53>;
	.reg .b32 	%f<117>;
	.reg .b64 	%rd<29>;

	ld.param.f32 	%f2, [_Z18k_advection_2d_f32fffiiP6float2iyS0_i_param_0];
	ld.param.f32 	%f3, [_Z18k_advection_2d_f32fffiiP6float2iyS0_i_param_2];
	ld.param.u32 	%r20, [_Z18k_advection_2d_f32fffiiP6float2iyS0_i_param_3];
	ld.param.u32 	%r21, [_Z18k_advection_2d_f32fffiiP6float2iyS0_i_param_4];
	ld.param.u64 	%rd16, [_Z18k_advection_2d_f32fffiiP6float2iyS0_i_param_5];
	ld.param.u32 	%r22, [_Z18k_advection_2d_f32fffiiP6float2iyS0_i_param_6];
	ld.param.u64 	%rd15, [_Z18k_advection_2d_f32fffiiP6float2iyS0_i_param_7];
	ld.param.u64 	%rd17, [_Z18k_advection_2d_f32fffiiP6float2iyS0_i_param_8];
	ld.param.u32 	%r23, [_Z18k_advection_2d_f32fffiiP6float2iyS0_i_param_9];
	cvta.to.global.u64 	%rd1, %rd17;
	cvta.to.global.u64 	%rd2, %rd16;
	mov.u32 	%r24, %ctaid.y;
	mov.u32 	%r25, %ntid.y;
	mul.lo.s32 	%r26, %r25, %r24;
	shl.b32 	%r27, %r26, 3;
	mov.u32 	%r28, %tid.y;
	shl.b32 	%r29, %r28, 3;
	add.s32 	%r1, %r27, %r29;
	setp.lt.s32 	%p1, %r20, 1;
	@%p1 bra 	$L__BB1_17;
	mov.u32 	%r31, %ntid.x;
	shl.b32 	%r32, %r31, 3;
	mul.lo.s32 	%r33, %r23, %r1;
	cvt.s64.s32 	%rd18, %r33;
	add.s64 	%rd3, %rd1, %rd18;
	mul.lo.s32 	%r34, %r22, %r1;
	cvt.s64.s32 	%rd19, %r34;
	add.s64 	%rd4, %rd2, %rd19;
	mov.u32 	%r35, %nctaid.x;
	mul.lo.s32 	%r2, %r32, %r35;
	mov.u32 	%r36, %tid.x;
	shl.b32 	%r37, %r36, 3;
	mov.u32 	%r38, %ctaid.x;
	mad.lo.s32 	%r3, %r32, %r38, %r37;
	mov.b32 	%r49, 0;
	mov.u64 	%rd27, %rd3;
	mov.u64 	%rd28, %rd4;
$L__BB1_2:
	mov.b32 	%r50, 0;
$L__BB1_3:
	setp.lt.s32 	%p2, %r21, 1;
	add.s32 	%r40, %r49, %r1;
	add.s32 	%r6, %r40, %r50;
	setp.ge.s32 	%p3, %r6, %r20;
	or.pred  	%p4, %p3, %p2;
	@%p4 bra 	$L__BB1_15;
	cvt.rn.f32.s32 	%f4, %r6;
	add.f32 	%f1, %f4, 0f3FC00000;
	mov.b32 	%r52, 3;
	mov.u32 	%r51, %r3;
$L__BB1_5:
	setp.ge.s32 	%p5, %r51, %r21;
	@%p5 bra 	$L__BB1_14;
	mul.wide.s32 	%rd20, %r51, 8;
	add.s64 	%rd9, %rd28, %rd20;
	ld.global.v2.f32 	{%f5, %f6}, [%rd9];
	cvt.rn.f32.s32 	%f7, %r51;
	add.f32 	%f8, %f7, 0f3FC00000;
	mul.f32 	%f9, %f2, %f5;
	mul.f32 	%f10, %f3, %f9;
	sub.f32 	%f11, %f8, %f10;
	mul.f32 	%f12, %f2, %f6;
	mul.f32 	%f13, %f3, %f12;
	sub.f32 	%f14, %f1, %f13;
	tex.2d.v4.f32.f32 	{%f15, %f16, %f17, %f18}, [%rd15, {%f11, %f14}];
	add.s64 	%rd10, %rd27, %rd20;
	st.global.v2.f32 	[%rd10], {%f15, %f16};
	add.s32 	%r9, %r51, 1;
	setp.ge.s32 	%p6, %r9, %r21;
	@%p6 bra 	$L__BB1_14;
	ld.global.v2.f32 	{%f19, %f20}, [%rd9+8];
	cvt.rn.f32.s32 	%f21, %r9;
	add.f32 	%f22, %f21, 0f3FC00000;
	mul.f32 	%f23, %f2, %f19;
	mul.f32 	%f24, %f3, %f23;
	sub.f32 	%f25, %f22, %f24;
	mul.f32 	%f26, %f2, %f20;
	mul.f32 	%f27, %f3, %f26;
	sub.f32 	%f28, %f1, %f27;
	tex.2d.v4.f32.f32 	{%f29, %f30, %f31, %f32}, [%rd15, {%f25, %f28}];
	st.global.v2.f32 	[%rd10+8], {%f29, %f30};
	add.s32 	%r10, %r51, 2;
	setp.ge.s32 	%p7, %r10, %r21;
	@%p7 bra 	$L__BB1_14;
	ld.global.v2.f32 	{%f33, %f34}, [%rd9+16];
	cvt.rn.f32.s32 	%f35, %r10;
	add.f32 	%f36, %f35, 0f3FC00000;
	mul.f32 	%f37, %f2, %f33;
	mul.f32 	%f38, %f3, %f37;
	sub.f32 	%f39, %f36, %f38;
	mul.f32 	%f40, %f2, %f34;
	mul.f32 	%f41, %f3, %f40;
	sub.f32 	%f42, %f1, %f41;
	tex.2d.v4.f32.f32 	{%f43, %f44, %f45, %f46}, [%rd15, {%f39, %f42}];
	st.global.v2.f32 	[%rd10+16], {%f43, %f44};
	add.s32 	%r11, %r51, 3;
	setp.ge.s32 	%p8, %r11, %r21;
	@%p8 bra 	$L__BB1_14;
	ld.global.v2.f32 	{%f47, %f48}, [%rd9+24];
	cvt.rn.f32.s32 	%f49, %r11;
	add.f32 	%f50, %f49, 0f3FC00000;
	mul.f32 	%f51, %f2, %f47;
	mul.f32 	%f52, %f3, %f51;
	sub.f32 	%f53, %f50, %f52;
	mul.f32 	%f54, %f2, %f48;
	mul.f32 	%f55, %f3, %f54;
	sub.f32 	%f56, %f1, %f55;
	tex.2d.v4.f32.f32 	{%f57, %f58, %f59, %f60}, [%rd15, {%f53, %f56}];
	st.global.v2.f32 	[%rd10+24], {%f57, %f58};
	add.s32 	%r12, %r51, 4;
	setp.ge.s32 	%p9, %r12, %r21;
	@%p9 bra 	$L__BB1_14;
	ld.global.v2.f32 	{%f61, %f62}, [%rd9+32];
	cvt.rn.f32.s32 	%f63, %r12;
	add.f32 	%f64, %f63, 0f3FC00000;
	mul.f32 	%f65, %f2, %f61;
	mul.f32 	%f66, %f3, %f65;
	sub.f32 	%f67, %f64, %f66;
	mul.f32 	%f68, %f2, %f62;
	mul.f32 	%f69, %f3, %f68;
	sub.f32 	%f70, %f1, %f69;
	tex.2d.v4.f32.f32 	{%f71, %f72, %f73, %f74}, [%rd15, {%f67, %f70}];
	st.global.v2.f32 	[%rd10+32], {%f71, %f72};
	add.s32 	%r13, %r51, 5;
	setp.ge.s32 	%p10, %r13, %r21;
	@%p10 bra 	$L__BB1_14;
	ld.global.v2.f32 	{%f75, %f76}, [%rd9+40];
	cvt.rn.f32.s32 	%f77, %r13;
	add.f32 	%f78, %f77, 0f3FC00000;
	mul.f32 	%f79, %f2, %f75;
	mul.f32 	%f80, %f3, %f79;
	sub.f32 	%f81, %f78, %f80;
	mul.f32 	%f82, %f2, %f76;
	mul.f32 	%f83, %f3, %f82;
	sub.f32 	%f84, %f1, %f83;
	tex.2d.v4.f32.f32 	{%f85, %f86, %f87, %f88}, [%rd15, {%f81, %f84}];
	st.global.v2.f32 	[%rd10+40], {%f85, %f86};
	add.s32 	%r14, %r51, 6;
	setp.ge.s32 	%p11, %r14, %r21;
	@%p11 bra 	$L__BB1_14;
	ld.global.v2.f32 	{%f89, %f90}, [%rd9+48];
	cvt.rn.f32.s32 	%f91, %r14;
	add.f32 	%f92, %f91, 0f3FC00000;
	mul.f32 	%f93, %f2, %f89;
	mul.f32 	%f94, %f3, %f93;
	sub.f32 	%f95, %f92, %f94;
	mul.f32 	%f96, %f2, %f90;
	mul.f32 	%f97, %f3, %f96;
	sub.f32 	%f98, %f1, %f97;
	tex.2d.v4.f32.f32 	{%f99, %f100, %f101, %f102}, [%rd15, {%f95, %f98}];
	st.global.v2.f32 	[%rd10+48], {%f99, %f100};
	add.s32 	%r15, %r51, 7;
	setp.ge.s32 	%p12, %r15, %r21;
	@%p12 bra 	$L__BB1_14;
	ld.global.v2.f32 	{%f103, %f104}, [%rd9+56];
	cvt.rn.f32.s32 	%f105, %r15;
	add.f32 	%f106, %f105, 0f3FC00000;
	mul.f32 	%f107, %f2, %f103;
	mul.f32 	%f108, %f3, %f107;
	sub.f32 	%f109, %f106, %f108;
	mul.f32 	%f110, %f2, %f104;
	mul.f32 	%f111, %f3, %f110;
	sub.f32 	%f112, %f1, %f111;
	tex.2d.v4.f32.f32 	{%f113, %f114, %f115, %f116}, [%rd15, {%f109, %f112}];
	st.global.v2.f32 	[%rd10+56], {%f113, %f114};
$L__BB1_14:
	add.s32 	%r52, %r52, %r2;
	add.s32 	%r42, %r52, -3;
	add.s32 	%r51, %r51, %r2;
	setp.lt.s32 	%p13, %r42, %r21;
	@%p13 bra 	$L__BB1_5;
$L__BB1_15:
	cvt.s64.s32 	%rd21, %r22;
	cvt.s64.s32 	%rd22, %r23;
	add.s64 	%rd27, %rd27, %rd22;
	add.s64 	%rd28, %rd28, %rd21;
	add.s32 	%r50, %r50, 1;
	setp.ne.s32 	%p14, %r50, 8;
	@%p14 bra 	$L__BB1_3;
	mov.u32 	%r43, %ntid.y;
	mov.u32 	%r44, %nctaid.y;
	mul.lo.s32 	%r45, %r43, %r44;
	shl.b32 	%r46, %r45, 3;
	add.s32 	%r49, %r49, %r46;
	mul.lo.s32 	%r47, %r49, %r23;
	cvt.s64.s32 	%rd23, %r47;
	add.s64 	%rd27, %rd3, %rd23;
	mul.lo.s32 	%r48, %r49, %r22;
	cvt.s64.s32 	%rd24, %r48;
	add.s64 	%rd28, %rd4, %rd24;
	setp.lt.s32 	%p15, %r49, %r20;
	@%p15 bra 	$L__BB1_2;
$L__BB1_17:
	ret;

}


// ===== COMPILED SASS (sm_100) =====

	.target	sm_100

	.elftype	@"ET_EXEC"


//--------------------- .note.nv.tkinfo           --------------------------
	.section	.note.nv.tkinfo,"",@"SHT_NOTE"
	.sectionflags	@"SHF_NOTE_NV_TKINFO"
	.tkinfo
        /*0018*/ 	.word	0x00000002
        /*0030*/ 	.string	""
        /*0030*/ 	.string	"ptxas"
        /*0030*/ 	.string	"Cuda compilation tools, release 13.0, V13.0.88"
        /*0030*/ 	.string	"Build cuda_13.0.r13.0/compiler.36424714_0"
        /*0030*/ 	.string	"-arch sm_100 -m 64 "



//--------------------- .note.nv.cuinfo           --------------------------
	.section	.note.nv.cuinfo,"",@"SHT_NOTE"
	.sectionflags	@"SHF_NOTE_NV_CUINFO"
        /*0018*/ 	.short	0x0002
        /*001a*/ 	.short	0x0064
        /*001c*/ 	.short	0x0082
	.zero		2


//--------------------- .nv.info                  --------------------------
	.section	.nv.info,"",@"SHT_CUDA_INFO"
	.align	4


	//----- nvinfo : EIATTR_REGCOUNT
	.align		4
        /*0000*/ 	.byte	0x04, 0x2f
        /*0002*/ 	.short	(.L_1 - .L_0)
	.align		4
.L_0:
        /*0004*/ 	.word	index@(_Z18k_advection_2D_f32fffiiP6float2iyPfi)
        /*0008*/ 	.word	0x0000001c


	//----- nvinfo : EIATTR_FRAME_SIZE
	.align		4
.L_1:
        /*000c*/ 	.byte	0x04, 0x11
        /*000e*/ 	.short	(.L_3 - .L_2)
	.align		4
.L_2:
        /*0010*/ 	.word	index@(_Z18k_advection_2D_f32fffiiP6float2iyPfi)
        /*0014*/ 	.word	0x00000000


	//----- nvinfo : EIATTR_REGCOUNT
	.align		4
.L_3:
        /*0018*/ 	.byte	0x04, 0x2f
        /*001a*/ 	.short	(.L_5 - .L_4)
	.align		4
.L_4:
        /*001c*/ 	.word	index@(_Z18k_advection_2d_f32fffiiP6float2iyS0_i)
        /*0020*/ 	.word	0x0000001d


	//----- nvinfo : EIATTR_FRAME_SIZE
	.align		4
.L_5:
        /*0024*/ 	.byte	0x04, 0x11
        /*0026*/ 	.short	(.L_7 - .L_6)
	.align		4
.L_6:
        /*0028*/ 	.word	index@(_Z18k_advection_2d_f32fffiiP6float2iyS0_i)
        /*002c*/ 	.word	0x00000000


	//----- nvinfo : EIATTR_MIN_STACK_SIZE
	.align		4
.L_7:
        /*0030*/ 	.byte	0x04, 0x12
        /*0032*/ 	.short	(.L_9 - .L_8)
	.align		4
.L_8:
        /*0034*/ 	.word	index@(_Z18k_advection_2d_f32fffiiP6float2iyS0_i)
        /*0038*/ 	.word	0x00000000


	//----- nvinfo : EIATTR_MIN_STACK_SIZE
	.align		4
.L_9:
        /*003c*/ 	.byte	0x04, 0x12
        /*003e*/ 	.short	(.L_11 - .L_10)
	.align		4
.L_10:
        /*0040*/ 	.word	index@(_Z18k_advection_2D_f32fffiiP6float2iyPfi)
        /*0044*/ 	.word	0x00000000
.L_11:


//--------------------- .nv.compat                --------------------------
	.section	.nv.compat,"",@"SHT_CUDA_COMPAT_INFO"
	.align	4
        /*0000*/ 	.byte	0x02, 0x09, 0x00, 0x00, 0x02, 0x02, 0x02, 0x00, 0x02, 0x05, 0x05, 0x00, 0x03, 0x07, 0x01, 0x01
        /*0010*/ 	.byte	0x02, 0x03, 0x00, 0x00, 0x02, 0x06, 0x01, 0x00, 0x04, 0x0b, 0x08, 0x00, 0x09, 0x00, 0x00, 0x00
        /*0020*/ 	.byte	0x00, 0x00, 0x00, 0x00


//--------------------- .nv.info._Z18k_advection_2d_f32fffiiP6float2iyS0_i --------------------------
	.section	.nv.info._Z18k_advection_2d_f32fffiiP6float2iyS0_i,"",@"SHT_CUDA_INFO"
	.sectionflags	@""
	.align	4


	//----- nvinfo : EIATTR_CUDA_API_VERSION
	.align		4
        /*0000*/ 	.byte	0x04, 0x37
        /*0002*/ 	.short	(.L_13 - .L_12)
.L_12:
        /*0004*/ 	.word	0x00000082


	//----- nvinfo : EIATTR_KPARAM_INFO
	.align		4
.L_13:
        /*0008*/ 	.byte	0x04, 0x17
        /*000a*/ 	.short	(.L_15 - .L_14)
.L_14:
        /*000c*/ 	.word	0x00000000
        /*0010*/ 	.short	0x0009
        /*0012*/ 	.short	0x0038
        /*0014*/ 	.byte	0x00, 0xf0, 0x11, 0x00


	//----- nvinfo : EIATTR_KPARAM_INFO
	.align		4
.L_15:
        /*0018*/ 	.byte	0x04, 0x17
        /*001a*/ 	.short	(.L_17 - .L_16)
.L_16:
        /*001c*/ 	.word	0x00000000
        /*0020*/ 	.short	0x0008
        /*0022*/ 	.short	0x0030
        /*0024*/ 	.byte	0x00, 0xf5, 0x21, 0x00


	//----- nvinfo : EIATTR_KPARAM_INFO
	.align		4
.L_17:
        /*0028*/ 	.byte	0x04, 0x17
        /*002a*/ 	.short	(.L_19 - .L_18)
.L_18:
        /*002c*/ 	.word	0x00000000
        /*0030*/ 	.short	0x0007
        /*0032*/ 	.short	0x0028
        /*0034*/ 	.byte	0x00, 0xf0, 0x21, 0x00


	//----- nvinfo : EIATTR_KPARAM_INFO
	.align		4
.L_19:
        /*0038*/ 	.byte	0x04, 0x17
        /*003a*/ 	.short	(.L_21 - .L_20)
.L_20:
        /*003c*/ 	.word	0x00000000
        /*0040*/ 	.short	0x0006
        /*0042*/ 	.short	0x0020
        /*0044*/ 	.byte	0x00, 0xf0, 0x11, 0x00


	//----- nvinfo : EIATTR_KPARAM_INFO
	.align		4
.L_21:
        /*0048*/ 	.byte	0x04, 0x17
        /*004a*/ 	.short	(.L_23 - .L_22)
.L_22:
        /*004c*/ 	.word	0x00000000
        /*0050*/ 	.short	0x0005
        /*0052*/ 	.short	0x0018
        /*0054*/ 	.byte	0x00, 0xf5, 0x21, 0x00


	//----- nvinfo : EIATTR_KPARAM_INFO
	.align		4
.L_23:
        /*0058*/ 	.byte	0x04, 0x17
        /*005a*/ 	.short	(.L_25 - .L_24)
.L_24:
        /*005c*/ 	.word	0x00000000
        /*0060*/ 	.short	0x0004
        /*0062*/ 	.short	0x0010
        /*0064*/ 	.byte	0x00, 0xf0, 0x11, 0x00


	//----- nvinfo : EIATTR_KPARAM_INFO
	.align		4
.L_25:
        /*0068*/ 	.byte	0x04, 0x17
        /*006a*/ 	.short	(.L_27 - .L_26)
.L_26:
        /*006c*/ 	.word	0x00000000
        /*0070*/ 	.short	0x0003
        /*0072*/ 	.short	0x000c
        /*0074*/ 	.byte	0x00, 0xf0, 0x11, 0x00


	//----- nvinfo : EIATTR_KPARAM_INFO
	.align		4
.L_27:
        /*0078*/ 	.byte	0x04, 0x17
        /*007a*/ 	.short	(.L_29 - .L_28)
.L_28:
        /*007c*/ 	.word	0x00000000
        /*0080*/ 	.short	0x0002
        /*0082*/ 	.short	0x0008
        /*0084*/ 	.byte	0x00, 0xf0, 0x11, 0x00


	//----- nvinfo : EIATTR_KPARAM_INFO
	.align		4
.L_29:
        /*0088*/ 	.byte	0x04, 0x17
        /*008a*/ 	.short	(.L_31 - .L_30)
.L_30:
        /*008c*/ 	.word	0x00000000
        /*0090*/ 	.short	0x0001
        /*0092*/ 	.short	0x0004
        /*0094*/ 	.byte	0x00, 0xf0, 0x11, 0x00


	//----- nvinfo : EIATTR_KPARAM_INFO
	.align		4
.L_31:
        /*0098*/ 	.byte	0x04, 0x17
        /*009a*/ 	.short	(.L_33 - .L_32)
.L_32:
        /*009c*/ 	.word	0x00000000
        /*00a0*/ 	.short	0x0000
        /*00a2*/ 	.short	0x0000
        /*00a4*/ 	.byte	0x00, 0xf0, 0x11, 0x00


	//----- nvinfo : EIATTR_SPARSE_MMA_MASK
	.align		4
.L_33:
        /*00a8*/ 	.byte	0x03, 0x50
        /*00aa*/ 	.short	0x0000


	//----- nvinfo : EIATTR_MAXREG_COUNT
	.align		4
        /*00ac*/ 	.byte	0x03, 0x1b
        /*00ae*/ 	.short	0x00ff


	//----- nvinfo : EIATTR_MERCURY_ISA_VERSION
	.align		4
        /*00b0*/ 	.byte	0x03, 0x5f
        /*00b2*/ 	.short	0x0101


	//----- nvinfo : EIATTR_VRC_CTA_INIT_COUNT
	.align		4
        /*00b4*/ 	.byte	0x02, 0x4a
	.zero		1
	.zero		1


	//----- nvinfo : EIATTR_EXIT_INSTR_OFFSETS
	.align		4
        /*00b8*/ 	.byte	0x04, 0x1c
        /*00ba*/ 	.short	(.L_35 - .L_34)


	//   ....[0]....
.L_34:
        /*00bc*/ 	.word	0x00000060


	//   ....[1]....
        /*00c0*/ 	.word	0x00000c00


	//----- nvinfo : EIATTR_CRS_STACK_SIZE
	.align		4
.L_35:
        /*00c4*/ 	.byte	0x04, 0x1e
        /*00c6*/ 	.short	(.L_37 - .L_36)
.L_36:
        /*00c8*/ 	.word	0x00000000


	//----- nvinfo : EIATTR_CBANK_PARAM_SIZE
	.align		4
.L_37:
        /*00cc*/ 	.byte	0x03, 0x19
        /*00ce*/ 	.short	0x003c


	//----- nvinfo : EIATTR_PARAM_CBANK
	.align		4
        /*00d0*/ 	.byte	0x04, 0x0a
        /*00d2*/ 	.short	(.L_39 - .L_38)
	.align		4
.L_38:
        /*00d4*/ 	.word	index@(.nv.constant0._Z18k_advection_2d_f32fffiiP6float2iyS0_i)
        /*00d8*/ 	.short	0x0380
        /*00da*/ 	.short	0x003c


	//----- nvinfo : EIATTR_SW_WAR
	.align		4
.L_39:
        /*00dc*/ 	.byte	0x04, 0x36
        /*00de*/ 	.short	(.L_41 - .L_40)
.L_40:
        /*00e0*/ 	.word	0x00000008
.L_41:


//--------------------- .nv.info._Z18k_advection_2D_f32fffiiP6float2iyPfi --------------------------
	.section	.nv.info._Z18k_advection_2D_f32fffiiP6float2iyPfi,"",@"SHT_CUDA_INFO"
	.sectionflags	@""
	.align	4


	//----- nvinfo : EIATTR_CUDA_API_VERSION
	.align		4
        /*0000*/ 	.byte	0x04, 0x37
        /*0002*/ 	.short	(.L_43 - .L_42)
.L_42:
        /*0004*/ 	.word	0x00000082


	//----- nvinfo : EIATTR_KPARAM_INFO
	.align		4
.L_43:
        /*0008*/ 	.byte	0x04, 0x17
        /*000a*/ 	.short	(.L_45 - .L_44)
.L_44:
        /*000c*/ 	.word	0x00000000
        /*0010*/ 	.short	0x0009
        /*0012*/ 	.short	0x0038
        /*0014*/ 	.byte	0x00, 0xf0, 0x11, 0x00


	//----- nvinfo : EIATTR_KPARAM_INFO
	.align		4
.L_45:
        /*0018*/ 	.byte	0x04, 0x17
        /*001a*/ 	.short	(.L_47 - .L_46)
.L_46:
        /*001c*/ 	.word	0x00000000
        /*0020*/ 	.short	0x0008
        /*0022*/ 	.short	0x0030
        /*0024*/ 	.byte	0x00, 0xf5, 0x21, 0x00


	//----- nvinfo : EIATTR_KPARAM_INFO
	.align		4
.L_47:
        /*0028*/ 	.byte	0x04, 0x17
        /*002a*/ 	.short	(.L_49 - .L_48)
.L_48:
        /*002c*/ 	.word	0x00000000
        /*0030*/ 	.short	0x0007
        /*0032*/ 	.short	0x0028
        /*0034*/ 	.byte	0x00, 0xf0, 0x21, 0x00


	//----- nvinfo : EIATTR_KPARAM_INFO
	.align		4
.L_49:
        /*0038*/ 	.byte	0x04, 0x17
        /*003a*/ 	.short	(.L_51 - .L_50)
.L_50:
        /*003c*/ 	.word	0x00000000
        /*0040*/ 	.short	0x0006
        /*0042*/ 	.short	0x0020
        /*0044*/ 	.byte	0x00, 0xf0, 0x11, 0x00


	//----- nvinfo : EIATTR_KPARAM_INFO
	.align		4
.L_51:
        /*0048*/ 	.byte	0x04, 0x17
        /*004a*/ 	.short	(.L_53 - .L_52)
.L_52:
        /*004c*/ 	.word	0x00000000
        /*0050*/ 	.short	0x0005
        /*0052*/ 	.short	0x0018
        /*0054*/ 	.byte	0x00, 0xf5, 0x21, 0x00


	//----- nvinfo : EIATTR_KPARAM_INFO
	.align		4
.L_53:
        /*0058*/ 	.byte	0x04, 0x17
        /*005a*/ 	.short	(.L_55 - .L_54)
.L_54:
        /*005c*/ 	.word	0x00000000
        /*0060*/ 	.short	0x0004
        /*0062*/ 	.short	0x0010
        /*0064*/ 	.byte	0x00, 0xf0, 0x11, 0x00


	//----- nvinfo : EIATTR_KPARAM_INFO
	.align		4
.L_55:
        /*0068*/ 	.byte	0x04, 0x17
        /*006a*/ 	.short	(.L_57 - .L_56)
.L_56:
        /*006c*/ 	.word	0x00000000
        /*0070*/ 	.short	0x0003
        /*0072*/ 	.short	0x000c
        /*0074*/ 	.byte	0x00, 0xf0, 0x11, 0x00


	//----- nvinfo : EIATTR_KPARAM_INFO
	.align		4
.L_57:
        /*0078*/ 	.byte	0x04, 0x17
        /*007a*/ 	.short	(.L_59 - .L_58)
.L_58:
        /*007c*/ 	.word	0x00000000
        /*0080*/ 	.short	0x0002
        /*0082*/ 	.short	0x0008
        /*0084*/ 	.byte	0x00, 0xf0, 0x11, 0x00


	//----- nvinfo : EIATTR_KPARAM_INFO
	.align		4
.L_59:
        /*0088*/ 	.byte	0x04, 0x17
        /*008a*/ 	.short	(.L_61 - .L_60)
.L_60:
        /*008c*/ 	.word	0x00000000
        /*0090*/ 	.short	0x0001
        /*0092*/ 	.short	0x0004
        /*0094*/ 	.byte	0x00, 0xf0, 0x11, 0x00


	//----- nvinfo : EIATTR_KPARAM_INFO
	.align		4
.L_61:
        /*0098*/ 	.byte	0x04, 0x17
        /*009a*/ 	.short	(.L_63 - .L_62)
.L_62:
        /*009c*/ 	.word	0x00000000
        /*00a0*/ 	.short	0x0000
        /*00a2*/ 	.short	0x0000
        /*00a4*/ 	.byte	0x00, 0xf0, 0x11, 0x00


	//----- nvinfo : EIATTR_SPARSE_MMA_MASK
	.align		4
.L_63:
        /*00a8*/ 	.byte	0x03, 0x50
        /*00aa*/ 	.short	0x0000


	//----- nvinfo : EIATTR_MAXREG_COUNT
	.align		4
        /*00ac*/ 	.byte	0x03, 0x1b
        /*00ae*/ 	.short	0x00ff


	//----- nvinfo : EIATTR_MERCURY_ISA_VERSION
	.align		4
        /*00b0*/ 	.byte	0x03, 0x5f
        /*00b2*/ 	.short	0x0101


	//----- nvinfo : EIATTR_VRC_CTA_INIT_COUNT
	.align		4
        /*00b4*/ 	.byte	0x02, 0x4a
	.zero		1
	.zero		1


	//----- nvinfo : EIATTR_EXIT_INSTR_OFFSETS
	.align		4
        /*00b8*/ 	.byte	0x04, 0x1c
        /*00ba*/ 	.short	(.L_65 - .L_64)


	//   ....[0]....
.L_64:
        /*00bc*/ 	.word	0x00000060


	//   ....[1]....
        /*00c0*/ 	.word	0x00000c50


	//----- nvinfo : EIATTR_CRS_STACK_SIZE
	.align		4
.L_65:
        /*00c4*/ 	.byte	0x04, 0x1e
        /*00c6*/ 	.short	(.L_67 - .L_66)
.L_66:
        /*00c8*/ 	.word	0x00000000


	//----- nvinfo : EIATTR_CBANK_PARAM_SIZE
	.align		4
.L_67:
        /*00cc*/ 	.byte	0x03, 0x19
        /*00ce*/ 	.short	0x003c


	//----- nvinfo : EIATTR_PARAM_CBANK
	.align		4
        /*00d0*/ 	.byte	0x04, 0x0a
        /*00d2*/ 	.short	(.L_69 - .L_68)
	.align		4
.L_68:
        /*00d4*/ 	.word	index@(.nv.constant0._Z18k_advection_2D_f32fffiiP6float2iyPfi)
        /*00d8*/ 	.short	0x0380
        /*00da*/ 	.short	0x003c


	//----- nvinfo : EIATTR_SW_WAR
	.align		4
.L_69:
        /*00dc*/ 	.byte	0x04, 0x36
        /*00de*/ 	.short	(.L_71 - .L_70)
.L_70:
        /*00e0*/ 	.word	0x00000008
.L_71:


//--------------------- .nv.callgraph             --------------------------
	.section	.nv.callgraph,"",@"SHT_CUDA_CALLGRAPH"
	.align	4
	.sectionentsize	8
	.align		4
        /*0000*/ 	.word	0x00000000
	.align		4
        /*0004*/ 	.word	0xffffffff
	.align		4
        /*0008*/ 	.word	0x00000000
	.align		4
        /*000c*/ 	.word	0xfffffffe
	.align		4
        /*0010*/ 	.word	0x00000000
	.align		4
        /*0014*/ 	.word	0xfffffffd
	.align		4
        /*0018*/ 	.word	0x00000000
	.align		4
        /*001c*/ 	.word	0xfffffffc


//--------------------- .text._Z18k_advection_2d_f32fffiiP6float2iyS0_i --------------------------
	.section	.text._Z18k_advection_2d_f32fffiiP6float2iyS0_i,"ax",@progbits
	.align	128
        .global         _Z18k_advection_2d_f32fffiiP6float2iyS0_i
        .type           _Z18k_advection_2d_f32fffiiP6float2iyS0_i,@function
        .size           _Z18k_advection_2d_f32fffiiP6float2iyS0_i,(.L_x_16 - _Z18k_advection_2d_f32fffiiP6float2iyS0_i)
        .other          _Z18k_advection_2d_f32fffiiP6float2iyS0_i,@"STO_CUDA_ENTRY STV_DEFAULT"
_Z18k_advection_2d_f32fffiiP6float2iyS0_i:
.text._Z18k_advection_2d_f32fffiiP6float2iyS0_i:
[----:B------:R-:W-:Y:S08]  /*0000*/  LDC R1, c[0x0][0x37c] ;  /* 0x0000df00ff017b82 */ /* 0x000ff00000000800 */
[----:B------:R-:W0:Y:S01]  /*0010*/  LDC R0, c[0x0][0x38c] ;  /* 0x0000e300ff007b82 */ /* 0x000e220000000800 */
[----:B------:R-:W1:Y:S07]  /*0020*/  S2R R3, SR_TID.Y ;  /* 0x0000000000037919 */ /* 0x000e6e0000002200 */
[----:B------:R-:W2:Y:S01]  /*0030*/  S2UR UR5, SR_CTAID.Y ;  /* 0x00000000000579c3 */ /* 0x000ea20000002600 */
[----:B0-----:R-:W-:-:S07]  /*0040*/  ISETP.GE.AND P0, PT, R0, 0x1, PT ;  /* 0x000000010000780c */ /* 0x001fce0003f06270 */
[----:B------:R-:W0:Y:S06]  /*0050*/  LDC R0, c[0x0][0x364] ;  /* 0x0000d900ff007b82 */ /* 0x000e2c0000000800 */
[----:B-12---:R-:W-:Y:S05]  /*0060*/  @!P0 EXIT ;  /* 0x000000000000894d */ /* 0x006fea0003800000 */
[----:B------:R-:W1:Y:S01]  /*0070*/  S2R R13, SR_TID.X ;  /* 0x00000000000d7919 */ /* 0x000e620000002100 */
[----:B------:R-:W2:Y:S01]  /*0080*/  LDCU UR6, c[0x0][0x3b8] ;  /* 0x00007700ff0677ac */ /* 0x000ea20008000800 */
[----:B0-----:R-:W-:Y:S01]  /*0090*/  IMAD R0, R0, UR5, R3 ;  /* 0x0000000500007c24 */ /* 0x001fe2000f8e0203 */
[----:B------:R-:W0:Y:S01]  /*00a0*/  S2R R6, SR_CTAID.X ;  /* 0x0000000000067919 */ /* 0x000e220000002500 */
[----:B------:R-:W3:Y:S03]  /*00b0*/  LDCU UR7, c[0x0][0x3a0] ;  /* 0x00007400ff0777ac */ /* 0x000ee60008000800 */
[----:B------:R-:W-:Y:S01]  /*00c0*/  SHF.L.U32 R18, R0, 0x3, RZ ;  /* 0x0000000300127819 */ /* 0x000fe200000006ff */
[----:B------:R-:W4:Y:S01]  /*00d0*/  LDCU.64 UR10, c[0x0][0x3b0] ;  /* 0x00007600ff0a77ac */ /* 0x000f220008000a00 */
[----:B------:R-:W4:Y:S01]  /*00e0*/  LDCU.64 UR12, c[0x0][0x398] ;  /* 0x00007300ff0c77ac */ /* 0x000f220008000a00 */
[----:B------:R-:W1:Y:S02]  /*00f0*/  LDCU UR4, c[0x0][0x360] ;  /* 0x00006c00ff0477ac */ /* 0x000e640008000800 */
[C---:B--2---:R-:W-:Y:S01]  /*0100*/  IMAD R3, R18.reuse, UR6, RZ ;  /* 0x0000000612037c24 */ /* 0x044fe2000f8e02ff */
[----:B------:R-:W2:Y:S01]  /*0110*/  LDCU UR5, c[0x0][0x370] ;  /* 0x00006e00ff0577ac */ /* 0x000ea20008000800 */
[----:B---3--:R-:W-:Y:S01]  /*0120*/  IMAD R4, R18, UR7, RZ ;  /* 0x0000000712047c24 */ /* 0x008fe2000f8e02ff */
[----:B------:R-:W3:Y:S02]  /*0130*/  LDCU.64 UR8, c[0x0][0x358] ;  /* 0x00006b00ff0877ac */ /* 0x000ee40008000a00 */
[----:B----4-:R-:W-:-:S02]  /*0140*/  IADD3 R0, P0, PT, R3, UR10, RZ ;  /* 0x0000000a03007c10 */ /* 0x010fc4000ff1e0ff */
[C---:B------:R-:W-:Y:S02]  /*0150*/  IADD3 R2, P1, PT, R4.reuse, UR12, RZ ;  /* 0x0000000c04027c10 */ /* 0x040fe4000ff3e0ff */
[----:B-1----:R-:W-:Y:S01]  /*0160*/  SHF.L.U32 R13, R13, 0x3, RZ ;  /* 0x000000030d0d7819 */ /* 0x002fe200000006ff */
[----:B------:R-:W-:Y:S01]  /*0170*/  USHF.L.U32 UR4, UR4, 0x3, URZ ;  /* 0x0000000304047899 */ /* 0x000fe200080006ff */
[----:B------:R-:W-:Y:S02]  /*0180*/  LEA.HI.X.SX32 R3, R3, UR11, 0x1, P0 ;  /* 0x0000000b03037c11 */ /* 0x000fe400080f0eff */
[----:B------:R-:W-:Y:S01]  /*0190*/  LEA.HI.X.SX32 R4, R4, UR13, 0x1, P1 ;  /* 0x0000000d04047c11 */ /* 0x000fe200088f0eff */
[----:B--2---:R-:W-:Y:S01]  /*01a0*/  UIMAD UR5, UR4, UR5, URZ ;  /* 0x00000005040572a4 */ /* 0x004fe2000f8e02ff */
[----:B------:R-:W-:Y:S01]  /*01b0*/  MOV R8, R2 ;  /* 0x0000000200087202 */ /* 0x000fe20000000f00 */
[----:B0-----:R-:W-:Y:S01]  /*01c0*/  IMAD R13, R6, UR4, R13 ;  /* 0x00000004060d7c24 */ /* 0x001fe2000f8e020d */
[----:B------:R-:W-:Y:S01]  /*01d0*/  MOV R6, R0 ;  /* 0x0000000000067202 */ /* 0x000fe20000000f00 */
[----:B------:R-:W-:Y:S01]  /*01e0*/  UMOV UR4, URZ ;  /* 0x000000ff00047c82 */ /* 0x000fe20008000000 */
[----:B------:R-:W-:-:S02]  /*01f0*/  MOV R7, R3 ;  /* 0x0000000300077202 */ /* 0x000fc40000000f00 */
[----:B---3--:R-:W-:-:S07]  /*0200*/  MOV R9, R4 ;  /* 0x0000000400097202 */ /* 0x008fce0000000f00 */
.L_x_6:
[----:B-123--:R-:W-:-:S07]  /*0210*/  IMAD.MOV.U32 R5, RZ, RZ, RZ ;  /* 0x000000ffff057224 */ /* 0x00efce00078e00ff */
.L_x_5:
[----:B------:R-:W0:Y:S01]  /*0220*/  LDC R10, c[0x0][0x390] ;  /* 0x0000e400ff0a7b82 */ /* 0x000e220000000800 */
[----:B-1----:R-:W1:Y:S01]  /*0230*/  LDCU UR6, c[0x0][0x38c] ;  /* 0x00007180ff0677ac */ /* 0x002e620008000800 */
[C---:B------:R-:W-:Y:S01]  /*0240*/  IADD3 R12, PT, PT, R5.reuse, UR4, R18 ;  /* 0x00000004050c7c10 */ /* 0x040fe2000fffe012 */
[----:B------:R-:W-:Y:S01]  /*0250*/  BSSY.RECONVERGENT B0, `(.L_x_0) ;  /* 0x0000086000007945 */ /* 0x000fe20003800200 */
[----:B------:R-:W-:-:S04]  /*0260*/  IADD3 R5, PT, PT, R5, 0x1, RZ ;  /* 0x0000000105057810 */ /* 0x000fc80007ffe0ff */
[----:B------:R-:W-:Y:S02]  /*0270*/  ISETP.NE.AND P1, PT, R5, 0x8, PT ;  /* 0x000000080500780c */ /* 0x000fe40003f25270 */
[----:B0-----:R-:W-:-:S04]  /*0280*/  ISETP.GE.AND P0, PT, R10, 0x1, PT ;  /* 0x000000010a00780c */ /* 0x001fc80003f06270 */
[----:B-1----:R-:W-:-:S13]  /*0290*/  ISETP.GE.OR P0, PT, R12, UR6, !P0 ;  /* 0x000000060c007c0c */ /* 0x002fda000c706670 */
[----:B--23--:R-:W-:Y:S05]  /*02a0*/  @P0 BRA `(.L_x_1) ;  /* 0x0000000800000947 */ /* 0x00cfea0003800000 */
[----:B------:R-:W-:Y:S01]  /*02b0*/  I2FP.F32.S32 R12, R12 ;  /* 0x0000000c000c7245 */ /* 0x000fe20000201400 */
[----:B------:R-:W-:Y:S01]  /*02c0*/  HFMA2 R10, -RZ, RZ, 0, 1.78813934326171875e-07 ;  /* 0x00000003ff0a7431 */ /* 0x000fe200000001ff */
[----:B------:R-:W-:-:S03]  /*02d0*/  MOV R11, R13 ;  /* 0x0000000d000b7202 */ /* 0x000fc60000000f00 */
[----:B------:R-:W-:-:S07]  /*02e0*/  FADD R12, R12, 1.5 ;  /* 0x3fc000000c0c7421 */ /* 0x000fce0000000000 */
.L_x_4:
[----:B0-----:R-:W0:Y:S01]  /*02f0*/  LDC R14, c[0x0][0x390] ;  /* 0x0000e400ff0e7b82 */ /* 0x001e220000000800 */
[----:B------:R-:W-:Y:S01]  /*0300*/  BSSY.RECONVERGENT B1, `(.L_x_2) ;  /* 0x0000075000017945 */ /* 0x000fe20003800200 */
[----:B0-----:R-:W-:-:S13]  /*0310*/  ISETP.GE.AND P0, PT, R11, R14, PT ;  /* 0x0000000e0b00720c */ /* 0x001fda0003f06270 */
[----:B-123--:R-:W-:Y:S05]  /*0320*/  @P0 BRA `(.L_x_3) ;  /* 0x0000000400c80947 */ /* 0x00efea0003800000 */
[----:B------:R-:W-:Y:S01]  /*0330*/  IMAD.WIDE R24, R11, 0x8, R8 ;  /* 0x000000080b187825 */ /* 0x000fe200078e0208 */
[----:B------:R-:W0:Y:S04]  /*0340*/  LDC R20, c[0x0][0x380] ;  /* 0x0000e000ff147b82 */ /* 0x000e280000000800 */
[----:B------:R-:W0:Y:S01]  /*0350*/  LDG.E.64 R16, desc[UR8][R24.64] ;  /* 0x0000000818107981 */ /* 0x000e22000c1e1b00 */
[----:B------:R-:W1:Y:S01]  /*0360*/  LDCU UR6, c[0x0][0x3a8] ;  /* 0x00007500ff0677ac */ /* 0x000e620008000800 */
[----:B------:R-:W-:Y:S02]  /*0370*/  I2FP.F32.S32 R19, R11 ;  /* 0x0000000b00137245 */ /* 0x000fe40000201400 */
[----:B------:R-:W2:Y:S01]  /*0380*/  LDC R15, c[0x0][0x388] ;  /* 0x0000e200ff0f7b82 */ /* 0x000ea20000000800 */
[----:B------:R-:W-:-:S02]  /*0390*/  UMOV UR7, URZ ;  /* 0x000000ff00077c82 */ /* 0x000fc40008000000 */
[----:B------:R-:W-:Y:S01]  /*03a0*/  FADD R22, R19, 1.5 ;  /* 0x3fc0000013167421 */ /* 0x000fe20000000000 */
[-C--:B0-----:R-:W-:Y:S01]  /*03b0*/  FMUL R19, R16, R20.reuse ;  /* 0x0000001410137220 */ /* 0x081fe20000400000 */
[----:B------:R-:W-:-:S03]  /*03c0*/  FMUL R17, R17, R20 ;  /* 0x0000001411117220 */ /* 0x000fc60000400000 */
[-C--:B--2---:R-:W-:Y:S01]  /*03d0*/  FFMA R16, -R19, R15.reuse, R22 ;  /* 0x0000000f13107223 */ /* 0x084fe20000000116 */
[----:B------:R-:W-:Y:S02]  /*03e0*/  HFMA2 R19, -RZ, RZ, -3, 0 ;  /* 0xc2000000ff137431 */ /* 0x000fe400000001ff */
[----:B------:R-:W-:-:S06]  /*03f0*/  FFMA R17, -R17, R15, R12 ;  /* 0x0000000f11117223 */ /* 0x000fcc000000010c */
[----:B-1----:R-:W5:Y:S01]  /*0400*/  TEX.LL RZ, R16, R16, R19, UR6, 2D, 0x3 ;  /* 0x28ff061310107f60 */ /* 0x002f6200089e03ff */
[----:B------:R-:W-:-:S04]  /*0410*/  IMAD.WIDE R22, R11, 0x8, R6 ;  /* 0x000000080b167825 */ /* 0x000fc800078e0206 */
[----:B------:R-:W-:-:S05]  /*0420*/  VIADD R21, R11, 0x1 ;  /* 0x000000010b157836 */ /* 0x000fca0000000000 */
[----:B------:R-:W-:Y:S01]  /*0430*/  ISETP.GE.AND P0, PT, R21, R14, PT ;  /* 0x0000000e1500720c */ /* 0x000fe20003f06270 */
[----:B-----5:R0:W-:-:S12]  /*0440*/  STG.E.64 desc[UR8][R22.64], R16 ;  /* 0x0000001016007986 */ /* 0x0201d8000c101b08 */
[----:B------:R-:W-:Y:S05]  /*0450*/  @P0 BRA `(.L_x_3) ;  /* 0x00000004007c0947 */ /* 0x000fea0003800000 */
[----:B0-----:R-:W2:Y:S01]  /*0460*/  LDG.E.64 R16, desc[UR8][R24.64+0x8] ;  /* 0x0000080818107981 */ /* 0x001ea2000c1e1b00 */
[----:B------:R-:W0:Y:S01]  /*0470*/  LDCU UR6, c[0x0][0x3a8] ;  /* 0x00007500ff0677ac */ /* 0x000e220008000800 */
[----:B------:R-:W-:Y:S01]  /*0480*/  I2FP.F32.S32 R21, R21 ;  /* 0x0000001500157245 */ /* 0x000fe20000201400 */
[----:B------:R-:W-:-:S04]  /*0490*/  UMOV UR7, URZ ;  /* 0x000000ff00077c82 */ /* 0x000fc80008000000 */
[----:B------:R-:W-:Y:S01]  /*04a0*/  FADD R26, R21, 1.5 ;  /* 0x3fc00000151a7421 */ /* 0x000fe20000000000 */
[-C--:B--2---:R-:W-:Y:S01]  /*04b0*/  FMUL R21, R16, R20.reuse ;  /* 0x0000001410157220 */ /* 0x084fe20000400000 */
[----:B------:R-:W-:-:S03]  /*04c0*/  FMUL R17, R17, R20 ;  /* 0x0000001411117220 */ /* 0x000fc60000400000 */
[-C--:B------:R-:W-:Y:S01]  /*04d0*/  FFMA R16, -R21, R15.reuse, R26 ;  /* 0x0000000f15107223 */ /* 0x080fe2000000011a */
[----:B------:R-:W-:-:S06]  /*04e0*/  FFMA R17, -R17, R15, R12 ;  /* 0x0000000f11117223 */ /* 0x000fcc000000010c */
[----:B0-----:R-:W5:Y:S01]  /*04f0*/  TEX.LL RZ, R16, R16, R19, UR6, 2D, 0x3 ;  /* 0x28ff061310107f60 */ /* 0x001f6200089e03ff */
[----:B------:R-:W-:-:S04]  /*0500*/  IADD3 R21, PT, PT, R11, 0x2, RZ ;  /* 0x000000020b157810 */ /* 0x000fc80007ffe0ff */
[----:B------:R-:W-:Y:S01]  /*0510*/  ISETP.GE.AND P0, PT, R21, R14, PT ;  /* 0x0000000e1500720c */ /* 0x000fe20003f06270 */
[----:B-----5:R1:W-:-:S12]  /*0520*/  STG.E.64 desc[UR8][R22.64+0x8], R16 ;  /* 0x0000081016007986 */ /* 0x0203d8000c101b08 */
[----:B------:R-:W-:Y:S05]  /*0530*/  @P0 BRA `(.L_x_3) ;  /* 0x0000000400440947 */ /* 0x000fea0003800000 */
[----:B-1----:R-:W2:Y:S01]  /*0540*/  LDG.E.64 R16, desc[UR8][R24.64+0x10] ;  /* 0x0000100818107981 */ /* 0x002ea2000c1e1b00 */
        /* <DEDUP_REMOVED lines=13> */
[----:B--2---:R-:W2:Y:S01]  /*0620*/  LDG.E.64 R16, desc[UR8][R24.64+0x18] ;  /* 0x0000180818107981 */ /* 0x004ea2000c1e1b00 */
        /* <DEDUP_REMOVED lines=13> */
[----:B---3--:R-:W2:Y:S01]  /*0700*/  LDG.E.64 R16, desc[UR8][R24.64+0x20] ;  /* 0x0000200818107981 */ /* 0x008ea2000c1e1b00 */
        /* <DEDUP_REMOVED lines=50> */
[----:B0-----:R-:W5:Y:S02]  /*0a30*/  TEX.LL RZ, R16, R16, R19, UR6, 2D, 0x3 ;  /* 0x28ff061310107f60 */ /* 0x001f6400089e03ff */
[----:B-----5:R0:W-:Y:S02]  /*0a40*/  STG.E.64 desc[UR8][R22.64+0x38], R16 ;  /* 0x0000381016007986 */ /* 0x0201e4000c101b08 */
.L_x_3:
[----:B------:R-:W-:Y:S05]  /*0a50*/  BSYNC.RECONVERGENT B1 ;  /* 0x0000000000017941 */ /* 0x000fea0003800200 */
.L_x_2:
[----:B------:R-:W-:Y:S02]  /*0a60*/  IADD3 R10, PT, PT, R10, UR5, RZ ;  /* 0x000000050a0a7c10 */ /* 0x000fe4000fffe0ff */
[----:B------:R-:W-:Y:S02]  /*0a70*/  IADD3 R11, PT, PT, R11, UR5, RZ ;  /* 0x000000050b0b7c10 */ /* 0x000fe4000fffe0ff */
[----:B------:R-:W-:-:S04]  /*0a80*/  IADD3 R15, PT, PT, R10, -0x3, RZ ;  /* 0xfffffffd0a0f7810 */ /* 0x000fc80007ffe0ff */
[----:B------:R-:W-:-:S13]  /*0a90*/  ISETP.GE.AND P0, PT, R15, R14, PT ;  /* 0x0000000e0f00720c */ /* 0x000fda0003f06270 */
[----:B------:R-:W-:Y:S05]  /*0aa0*/  @!P0 BRA `(.L_x_4) ;  /* 0xfffffff800108947 */ /* 0x000fea000383ffff */
.L_x_1:
[----:B------:R-:W-:Y:S05]  /*0ab0*/  BSYNC.RECONVERGENT B0 ;  /* 0x0000000000007941 */ /* 0x000fea0003800200 */
.L_x_0:
[----:B------:R-:W4:Y:S08]  /*0ac0*/  LDC R10, c[0x0][0x3a0] ;  /* 0x0000e800ff0a7b82 */ /* 0x000f300000000800 */
[----:B------:R-:W0:Y:S01]  /*0ad0*/  LDC R11, c[0x0][0x3b8] ;  /* 0x0000ee00ff0b7b82 */ /* 0x000e220000000800 */
[----:B----4-:R-:W-:-:S04]  /*0ae0*/  IADD3 R8, P2, PT, R8, R10, RZ ;  /* 0x0000000a08087210 */ /* 0x010fc80007f5e0ff */
[----:B------:R-:W-:Y:S02]  /*0af0*/  LEA.HI.X.SX32 R9, R10, R9, 0x1, P2 ;  /* 0x000000090a097211 */ /* 0x000fe400010f0eff */
[----:B0-----:R-:W-:-:S04]  /*0b00*/  IADD3 R6, P0, PT, R6, R11, RZ ;  /* 0x0000000b06067210 */ /* 0x001fc80007f1e0ff */
[----:B------:R-:W-:Y:S01]  /*0b10*/  LEA.HI.X.SX32 R7, R11, R7, 0x1, P0 ;  /* 0x000000070b077211 */ /* 0x000fe200000f0eff */
[----:B------:R-:W-:Y:S08]  /*0b20*/  @P1 BRA `(.L_x_5) ;  /* 0xfffffff400bc1947 */ /* 0x000ff0000383ffff */
[----:B------:R-:W0:Y:S01]  /*0b30*/  LDCU UR6, c[0x0][0x364] ;  /* 0x00006c80ff0677ac */ /* 0x000e220008000800 */
[----:B------:R-:W0:Y:S01]  /*0b40*/  LDCU UR7, c[0x0][0x374] ;  /* 0x00006e80ff0777ac */ /* 0x000e220008000800 */
[----:B------:R-:W4:Y:S01]  /*0b50*/  LDCU UR10, c[0x0][0x38c] ;  /* 0x00007180ff0a77ac */ /* 0x000f220008000800 */
[----:B0-----:R-:W-:-:S04]  /*0b60*/  UIMAD UR6, UR6, UR7, URZ ;  /* 0x00000007060672a4 */ /* 0x001fc8000f8e02ff */
[----:B------:R-:W-:-:S04]  /*0b70*/  ULEA UR4, UR6, UR4, 0x3 ;  /* 0x0000000406047291 */ /* 0x000fc8000f8e18ff */
[----:B----4-:R-:W-:Y:S02]  /*0b80*/  UISETP.GE.AND UP0, UPT, UR4, UR10, UPT ;  /* 0x0000000a0400728c */ /* 0x010fe4000bf06270 */
[----:B------:R-:W-:Y:S02]  /*0b90*/  IMAD R7, R11, UR4, RZ ;  /* 0x000000040b077c24 */ /* 0x000fe4000f8e02ff */
[----:B------:R-:W-:-:S03]  /*0ba0*/  IMAD R9, R10, UR4, RZ ;  /* 0x000000040a097c24 */ /* 0x000fc6000f8e02ff */
[----:B------:R-:W-:Y:S02]  /*0bb0*/  IADD3 R6, P0, PT, R7, R0, RZ ;  /* 0x0000000007067210 */ /* 0x000fe40007f1e0ff */
[----:B------:R-:W-:Y:S02]  /*0bc0*/  IADD3 R8, P1, PT, R9, R2, RZ ;  /* 0x0000000209087210 */ /* 0x000fe40007f3e0ff */
[----:B------:R-:W-:Y:S02]  /*0bd0*/  LEA.HI.X.SX32 R7, R7, R3, 0x1, P0 ;  /* 0x0000000307077211 */ /* 0x000fe400000f0eff */
[----:B------:R-:W-:Y:S01]  /*0be0*/  LEA.HI.X.SX32 R9, R9, R4, 0x1, P1 ;  /* 0x0000000409097211 */ /* 0x000fe200008f0eff */
[----:B------:R-:W-:Y:S08]  /*0bf0*/  BRA.U !UP0, `(.L_x_6) ;  /* 0xfffffff508847547 */ /* 0x000ff0000b83ffff */
[----:B------:R-:W-:Y:S05]  /*0c00*/  EXIT ;  /* 0x000000000000794d */ /* 0x000fea0003800000 */
.L_x_7:
[----:B------:R-:W-:-:S00]  /*0c10*/  BRA `(.L_x_7) ;  /* 0xfffffffc00fc7947 */ /* 0x000fc0000383ffff */
[----:B------:R-:W-:-:S00]  /*0c20*/  NOP ;  /* 0x0000000000007918 */ /* 0x000fc00000000000 */
        /* <DEDUP_REMOVED lines=13> */
.L_x_16:


//--------------------- .text._Z18k_advection_2D_f32fffiiP6float2iyPfi --------------------------
	.section	.text._Z18k_advection_2D_f32fffiiP6float2iyPfi,"ax",@progbits
	.align	128
        .global         _Z18k_advection_2D_f32fffiiP6float2iyPfi
        .type           _Z18k_advection_2D_f32fffiiP6float2iyPfi,@function
        .size           _Z18k_advection_2D_f32fffiiP6float2iyPfi,(.L_x_17 - _Z18k_advection_2D_f32fffiiP6float2iyPfi)
        .other          _Z18k_advection_2D_f32fffiiP6float2iyPfi,@"STO_CUDA_ENTRY STV_DEFAULT"
_Z18k_advection_2D_f32fffiiP6float2iyPfi:
.text._Z18k_advection_2D_f32fffiiP6float2iyPfi:
        /* <DEDUP_REMOVED lines=33> */
.L_x_14:
[----:B0-23--:R-:W-:-:S05]  /*0210*/  UMOV UR5, URZ ;  /* 0x000000ff00057c82 */ /* 0x00dfca0008000000 */
.L_x_13:
[----:B0-----:R-:W0:Y:S01]  /*0220*/  S2R R5, SR_CTAID.Y ;  /* 0x0000000000057919 */ /* 0x001e220000002600 */
[----:B------:R-:W0:Y:S01]  /*0230*/  LDCU UR6, c[0x0][0x364] ;  /* 0x00006c80ff0677ac */ /* 0x000e220008000800 */
[----:B------:R-:W1:Y:S01]  /*0240*/  LDC R11, c[0x0][0x390] ;  /* 0x0000e400ff0b7b82 */ /* 0x000e620000000800 */
[----:B------:R-:W-:Y:S01]  /*0250*/  BSSY.RECONVERGENT B0, `(.L_x_8) ;  /* 0x000008b000007945 */ /* 0x000fe20003800200 */
[----:B------:R-:W0:Y:S01]  /*0260*/  S2R R10, SR_TID.Y ;  /* 0x00000000000a7919 */ /* 0x000e220000002200 */
[----:B--2---:R-:W2:Y:S01]  /*0270*/  LDCU UR7, c[0x0][0x38c] ;  /* 0x00007180ff0777ac */ /* 0x004ea20008000800 */
[----:B-1----:R-:W-:Y:S01]  /*0280*/  ISETP.GE.AND P0, PT, R11, 0x1, PT ;  /* 0x000000010b00780c */ /* 0x002fe20003f06270 */
[----:B0-----:R-:W-:-:S05]  /*0290*/  IMAD R5, R5, UR6, R10 ;  /* 0x0000000605057c24 */ /* 0x001fca000f8e020a */
[----:B------:R-:W-:-:S04]  /*02a0*/  LEA R5, R5, UR4, 0x3 ;  /* 0x0000000405057c11 */ /* 0x000fc8000f8e18ff */
[----:B------:R-:W-:Y:S01]  /*02b0*/  IADD3 R14, PT, PT, R5, UR5, RZ ;  /* 0x00000005050e7c10 */ /* 0x000fe2000fffe0ff */
[----:B------:R-:W-:-:S03]  /*02c0*/  UIADD3 UR5, UPT, UPT, UR5, 0x1, URZ ;  /* 0x0000000105057890 */ /* 0x000fc6000fffe0ff */
[----:B--2---:R-:W-:Y:S01]  /*02d0*/  ISETP.GE.OR P0, PT, R14, UR7, !P0 ;  /* 0x000000070e007c0c */ /* 0x004fe2000c706670 */
[----:B------:R-:W-:-:S12]  /*02e0*/  UISETP.NE.AND UP0, UPT, UR5, 0x8, UPT ;  /* 0x000000080500788c */ /* 0x000fd8000bf05270 */
[----:B---3--:R-:W-:Y:S05]  /*02f0*/  @P0 BRA `(.L_x_9) ;  /* 0x0000000800000947 */ /* 0x008fea0003800000 */
[----:B------:R-:W0:Y:S01]  /*0300*/  LDC R5, c[0x0][0x390] ;  /* 0x0000e400ff057b82 */ /* 0x000e220000000800 */
[----:B------:R-:W-:Y:S01]  /*0310*/  I2FP.F32.S32 R14, R14 ;  /* 0x0000000e000e7245 */ /* 0x000fe20000201400 */
[----:B------:R-:W-:Y:S01]  /*0320*/  HFMA2 R11, -RZ, RZ, 0, 1.78813934326171875e-07 ;  /* 0x00000003ff0b7431 */ /* 0x000fe200000001ff */
[----:B------:R-:W-:-:S03]  /*0330*/  MOV R12, R13 ;  /* 0x0000000d000c7202 */ /* 0x000fc60000000f00 */
[----:B------:R-:W-:Y:S02]  /*0340*/  FADD R14, R14, 1.5 ;  /* 0x3fc000000e0e7421 */ /* 0x000fe40000000000 */
[----:B------:R-:W1:Y:S08]  /*0350*/  LDC R10, c[0x0][0x388] ;  /* 0x0000e200ff0a7b82 */ /* 0x000e700000000800 */
[----:B------:R-:W2:Y:S02]  /*0360*/  LDC.64 R16, c[0x0][0x380] ;  /* 0x0000e000ff107b82 */ /* 0x000ea40000000a00 */
.L_x_12:
[----:B0-----:R-:W-:Y:S01]  /*0370*/  ISETP.GE.AND P0, PT, R12, R5, PT ;  /* 0x000000050c00720c */ /* 0x001fe20003f06270 */
[----:B------:R-:W-:-:S12]  /*0380*/  BSSY.RECONVERGENT B1, `(.L_x_10) ;  /* 0x0000072000017945 */ /* 0x000fd80003800200 */
[----:B---3--:R-:W-:Y:S05]  /*0390*/  @P0 BRA `(.L_x_11) ;  /* 0x0000000400c00947 */ /* 0x008fea0003800000 */
[----:B------:R-:W-:-:S05]  /*03a0*/  IMAD.WIDE R22, R12, 0x8, R8 ;  /* 0x000000080c167825 */ /* 0x000fca00078e0208 */
[----:B------:R-:W2:Y:S01]  /*03b0*/  LDG.E.64 R18, desc[UR10][R22.64] ;  /* 0x0000000a16127981 */ /* 0x000ea2000c1e1b00 */
[----:B------:R-:W0:Y:S01]  /*03c0*/  LDCU UR6, c[0x0][0x3a8] ;  /* 0x00007500ff0677ac */ /* 0x000e220008000800 */
[----:B------:R-:W-:Y:S01]  /*03d0*/  I2FP.F32.S32 R15, R12 ;  /* 0x0000000c000f7245 */ /* 0x000fe20000201400 */
[----:B------:R-:W-:-:S04]  /*03e0*/  UMOV UR7, URZ ;  /* 0x000000ff00077c82 */ /* 0x000fc80008000000 */
[----:B------:R-:W-:Y:S01]  /*03f0*/  FADD R15, R15, 1.5 ;  /* 0x3fc000000f0f7421 */ /* 0x000fe20000000000 */
[-C--:B--2---:R-:W-:Y:S01]  /*0400*/  FMUL R19, R19, R16.reuse ;  /* 0x0000001013137220 */ /* 0x084fe20000400000 */
[----:B------:R-:W-:-:S03]  /*0410*/  FMUL R18, R18, R16 ;  /* 0x0000001012127220 */ /* 0x000fc60000400000 */
[----:B------:R-:W-:Y:S01]  /*0420*/  FFMA R19, -R19, R17, R14 ;  /* 0x0000001113137223 */ /* 0x000fe2000000010e */
[----:B-1----:R-:W-:Y:S01]  /*0430*/  FFMA R18, -R18, R10, R15 ;  /* 0x0000000a12127223 */ /* 0x002fe2000000010f */
[----:B------:R-:W-:-:S04]  /*0440*/  IMAD.MOV.U32 R15, RZ, RZ, -0x3e000000 ;  /* 0xc2000000ff0f7424 */ /* 0x000fc800078e00ff */
[----:B0-----:R-:W5:Y:S01]  /*0450*/  TEX.LL RZ, R19, R18, R15, UR6, 2D, 0x1 ;  /* 0x28ff060f12137f60 */ /* 0x001f6200089e01ff */
[C---:B------:R-:W-:Y:S01]  /*0460*/  IMAD.WIDE R20, R12.reuse, 0x4, R6 ;  /* 0x000000040c147825 */ /* 0x040fe200078e0206 */
[----:B------:R-:W-:-:S04]  /*0470*/  IADD3 R24, PT, PT, R12, 0x1, RZ ;  /* 0x000000010c187810 */ /* 0x000fc80007ffe0ff */
[----:B------:R-:W-:Y:S01]  /*0480*/  ISETP.GE.AND P0, PT, R24, R5, PT ;  /* 0x000000051800720c */ /* 0x000fe20003f06270 */
[----:B-----5:R0:W-:-:S12]  /*0490*/  STG.E desc[UR10][R20.64], R19 ;  /* 0x0000001314007986 */ /* 0x0201d8000c10190a */
        /* <DEDUP_REMOVED lines=8> */
[----:B------:R-:W-:Y:S01]  /*0520*/  FFMA R19, -R19, R17, R14 ;  /* 0x0000001113137223 */ /* 0x000fe2000000010e */
[----:B------:R-:W-:-:S05]  /*0530*/  FFMA R18, -R18, R10, R25 ;  /* 0x0000000a12127223 */ /* 0x000fca0000000119 */
[----:B0-----:R-:W5:Y:S01]  /*0540*/  TEX.LL RZ, R19, R18, R15, UR6, 2D, 0x1 ;  /* 0x28ff060f12137f60 */ /* 0x001f6200089e01ff */
[----:B------:R-:W-:-:S04]  /*0550*/  IADD3 R24, PT, PT, R12, 0x2, RZ ;  /* 0x000000020c187810 */ /* 0x000fc80007ffe0ff */
[----:B------:R-:W-:Y:S01]  /*0560*/  ISETP.GE.AND P0, PT, R24, R5, PT ;  /* 0x000000051800720c */ /* 0x000fe20003f06270 */
[----:B-----5:R3:W-:-:S12]  /*0570*/  STG.E desc[UR10][R20.64+0x4], R19 ;  /* 0x0000041314007986 */ /* 0x0207d8000c10190a */
        /* <DEDUP_REMOVED lines=39> */
[----:B------:R-:W-:-:S05]  /*07f0*/  VIADD R24, R12, 0x5 ;  /* 0x000000050c187836 */ /* 0x000fca0000000000 */
        /* <DEDUP_REMOVED lines=40> */
[----:B0-----:R-:W5:Y:S02]  /*0a80*/  TEX.LL RZ, R19, R18, R15, UR6, 2D, 0x1 ;  /* 0x28ff060f12137f60 */ /* 0x001f6400089e01ff */
[----:B-----5:R0:W-:Y:S02]  /*0a90*/  STG.E desc[UR10][R20.64+0x1c], R19 ;  /* 0x00001c1314007986 */ /* 0x0201e4000c10190a */
.L_x_11:
[----:B------:R-:W-:Y:S05]  /*0aa0*/  BSYNC.RECONVERGENT B1 ;  /* 0x0000000000017941 */ /* 0x000fea0003800200 */
.L_x_10:
[----:B------:R-:W-:Y:S02]  /*0ab0*/  IADD3 R11, PT, PT, R11, UR8, RZ ;  /* 0x000000080b0b7c10 */ /* 0x000fe4000fffe0ff */
[----:B------:R-:W-:Y:S02]  /*0ac0*/  IADD3 R12, PT, PT, R12, UR8, RZ ;  /* 0x000000080c0c7c10 */ /* 0x000fe4000fffe0ff */
[----:B------:R-:W-:-:S04]  /*0ad0*/  IADD3 R18, PT, PT, R11, -0x3, RZ ;  /* 0xfffffffd0b127810 */ /* 0x000fc80007ffe0ff */
[----:B------:R-:W-:-:S13]  /*0ae0*/  ISETP.GE.AND P0, PT, R18, R5, PT ;  /* 0x000000051200720c */ /* 0x000fda0003f06270 */
[----:B------:R-:W-:Y:S05]  /*0af0*/  @!P0 BRA `(.L_x_12) ;  /* 0xfffffff8001c8947 */ /* 0x000fea000383ffff */
.L_x_9:
[----:B------:R-:W-:Y:S05]  /*0b00*/  BSYNC.RECONVERGENT B0 ;  /* 0x0000000000007941 */ /* 0x000fea0003800200 */
.L_x_8:
[----:B------:R-:W4:Y:S08]  /*0b10*/  LDC R5, c[0x0][0x3a0] ;  /* 0x0000e800ff057b82 */ /* 0x000f300000000800 */
[----:B-1----:R-:W1:Y:S01]  /*0b20*/  LDC R10, c[0x0][0x3b8] ;  /* 0x0000ee00ff0a7b82 */ /* 0x002e620000000800 */
[----:B----4-:R-:W-:-:S04]  /*0b30*/  IADD3 R8, P1, PT, R8, R5, RZ ;  /* 0x0000000508087210 */ /* 0x010fc80007f3e0ff */
[----:B------:R-:W-:Y:S02]  /*0b40*/  LEA.HI.X.SX32 R9, R5, R9, 0x1, P1 ;  /* 0x0000000905097211 */ /* 0x000fe400008f0eff */
[----:B-1----:R-:W-:-:S04]  /*0b50*/  IADD3 R6, P0, PT, R6, R10, RZ ;  /* 0x0000000a06067210 */ /* 0x002fc80007f1e0ff */
[----:B------:R-:W-:Y:S01]  /*0b60*/  LEA.HI.X.SX32 R7, R10, R7, 0x1, P0 ;  /* 0x000000070a077211 */ /* 0x000fe200000f0eff */
[----:B------:R-:W-:Y:S08]  /*0b70*/  BRA.U UP0, `(.L_x_13) ;  /* 0xfffffff500a87547 */ /* 0x000ff0000b83ffff */
[----:B------:R-:W1:Y:S01]  /*0b80*/  LDCU UR5, c[0x0][0x364] ;  /* 0x00006c80ff0577ac */ /* 0x000e620008000800 */
[----:B------:R-:W1:Y:S01]  /*0b90*/  LDCU UR6, c[0x0][0x374] ;  /* 0x00006e80ff0677ac */ /* 0x000e620008000800 */
[----:B------:R-:W4:Y:S01]  /*0ba0*/  LDCU UR7, c[0x0][0x38c] ;  /* 0x00007180ff0777ac */ /* 0x000f220008000800 */
[----:B-1----:R-:W-:-:S04]  /*0bb0*/  UIMAD UR5, UR5, UR6, URZ ;  /* 0x00000006050572a4 */ /* 0x002fc8000f8e02ff */
        /* <DEDUP_REMOVED lines=10> */
.L_x_15:
        /* <DEDUP_REMOVED lines=10> */
.L_x_17:


//--------------------- .nv.shared.reserved.0     --------------------------
	.section	.nv.shared.reserved.0,"aw",@nobits
	.weak		__nv_reservedSMEM_offset_0_alias
	.size		__nv_reservedSMEM_offset_0_alias, 0, 64
	.other		__nv_reservedSMEM_offset_0_alias,@"STO_CUDA_RESERVED_SHARED STV_DEFAULT"
__nv_reservedSMEM_offset_0_alias:
	.zero		0
	.zero		64


//--------------------- .nv.constant0._Z18k_advection_2d_f32fffiiP6float2iyS0_i --------------------------
	.section	.nv.constant0._Z18k_advection_2d_f32fffiiP6float2iyS0_i,"a",@progbits
	.sectionflags	@""
	.align	4
.nv.constant0._Z18k_advection_2d_f32fffiiP6float2iyS0_i:
	.zero		956


//--------------------- .nv.constant0._Z18k_advection_2D_f32fffiiP6float2iyPfi --------------------------
	.section	.nv.constant0._Z18k_advection_2D_f32fffiiP6float2iyPfi,"a",@progbits
	.sectionflags	@""
	.align	4
.nv.constant0._Z18k_advection_2D_f32fffiiP6float2iyPfi:
	.zero		956


//--------------------- SYMBOLS --------------------------

	.type		.nv.reservedSmem.offset0,@object
	.size		.nv.reservedSmem.offset0,0x4
